//
// Generated by NVIDIA NVVM Compiler
//
// Compiler Build ID: CL-36424714
// Cuda compilation tools, release 13.0, V13.0.88
// Based on NVVM 20.0.0
//

.version 9.0
.target sm_100
.address_size 64

	// .globl	_Z10testKernelv
.extern .func  (.param .b32 func_retval0) vprintf
(
	.param .b64 vprintf_param_0,
	.param .b64 vprintf_param_1
)
;
.global .align 1 .b8 $str[19] = {72, 101, 108, 108, 111, 32, 102, 114, 111, 109, 32, 107, 101, 114, 110, 101, 108, 10};

.visible .entry _Z10testKernelv()
{
	.reg .b32 	%r<3>;
	.reg .b64 	%rd<3>;

	mov.u64 	%rd1, $str;
	cvta.global.u64 	%rd2, %rd1;
	{ // callseq 0, 0
	.param .b64 param0;
	st.param.b64 	[param0], %rd2;
	.param .b64 param1;
	st.param.b64 	[param1], 0;
	.param .b32 retval0;
	call.uni (retval0), 
	vprintf, 
	(
	param0, 
	param1
	);
	ld.param.b32 	%r1, [retval0];
	} // callseq 0
	ret;

}


// ===== COMPILED SASS (sm_100) =====

	.target	sm_100

	.elftype	@"ET_EXEC"


//--------------------- .note.nv.tkinfo           --------------------------
	.section	.note.nv.tkinfo,"",@"SHT_NOTE"
	.sectionflags	@"SHF_NOTE_NV_TKINFO"
	.tkinfo
        /*0018*/ 	.word	0x00000002
        /*0030*/ 	.string	""
        /*0030*/ 	.string	"ptxas"
        /*0030*/ 	.string	"Cuda compilation tools, release 13.0, V13.0.88"
        /*0030*/ 	.string	"Build cuda_13.0.r13.0/compiler.36424714_0"
        /*0030*/ 	.string	"-arch sm_100 -m 64 "



//--------------------- .note.nv.cuinfo           --------------------------
	.section	.note.nv.cuinfo,"",@"SHT_NOTE"
	.sectionflags	@"SHF_NOTE_NV_CUINFO"
        /*0018*/ 	.short	0x0002
        /*001a*/ 	.short	0x0064
        /*001c*/ 	.short	0x0082
	.zero		2


//--------------------- .nv.info                  --------------------------
	.section	.nv.info,"",@"SHT_CUDA_INFO"
	.align	4


	//----- nvinfo : EIATTR_REGCOUNT
	.align		4
        /*0000*/ 	.byte	0x04, 0x2f
        /*0002*/ 	.short	(.L_2 - .L_1)
	.align		4
.L_1:
        /*0004*/ 	.word	index@(_Z10testKernelv)
        /*0008*/ 	.word	0x00000018


	//----- nvinfo : EIATTR_FRAME_SIZE
	.align		4
.L_2:
        /*000c*/ 	.byte	0x04, 0x11
        /*000e*/ 	.short	(.L_4 - .L_3)
	.align		4
.L_3:
        /*0010*/ 	.word	index@(_Z10testKernelv)
        /*0014*/ 	.word	0x00000000


	//----- nvinfo : EIATTR_MIN_STACK_SIZE
	.align		4
.L_4:
        /*0018*/ 	.byte	0x04, 0x12
        /*001a*/ 	.short	(.L_6 - .L_5)
	.align		4
.L_5:
        /*001c*/ 	.word	index@(_Z10testKernelv)
        /*0020*/ 	.word	0x00000000
.L_6:


//--------------------- .nv.compat                --------------------------
	.section	.nv.compat,"",@"SHT_CUDA_COMPAT_INFO"
	.align	4
        /*0000*/ 	.byte	0x02, 0x09, 0x00, 0x00, 0x02, 0x02, 0x01, 0x00, 0x02, 0x05, 0x05, 0x00, 0x03, 0x07, 0x01, 0x01
        /*0010*/ 	.byte	0x02, 0x03, 0x00, 0x00, 0x02, 0x06, 0x01, 0x00, 0x04, 0x0b, 0x08, 0x00, 0x09, 0x00, 0x00, 0x00
        /*0020*/ 	.byte	0x00, 0x00, 0x00, 0x00


//--------------------- .nv.info._Z10testKernelv  --------------------------
	.section	.nv.info._Z10testKernelv,"",@"SHT_CUDA_INFO"
	.sectionflags	@""
	.align	4


	//----- nvinfo : EIATTR_CUDA_API_VERSION
	.align		4
        /*0000*/ 	.byte	0x04, 0x37
        /*0002*/ 	.short	(.L_8 - .L_7)
.L_7:
        /*0004*/ 	.word	0x00000082


	//----- nvinfo : EIATTR_SPARSE_MMA_MASK
	.align		4
.L_8:
        /*0008*/ 	.byte	0x03, 0x50
        /*000a*/ 	.short	0x0000


	//----- nvinfo : EIATTR_MAXREG_COUNT
	.align		4
        /*000c*/ 	.byte	0x03, 0x1b
        /*000e*/ 	.short	0x00ff


	//----- nvinfo : EIATTR_EXTERNS
	.align		4
        /*0010*/ 	.byte	0x04, 0x0f
        /*0012*/ 	.short	(.L_10 - .L_9)


	//   ....[0]....
	.align		4
.L_9:
        /*0014*/ 	.word	index@(vprintf)


	//----- nvinfo : EIATTR_MERCURY_ISA_VERSION
	.align		4
.L_10:
        /*0018*/ 	.byte	0x03, 0x5f
        /*001a*/ 	.short	0x0101


	//----- nvinfo : EIATTR_VRC_CTA_INIT_COUNT
	.align		4
        /*001c*/ 	.byte	0x02, 0x4a
	.zero		1
	.zero		1


	//----- nvinfo : EIATTR_SYSCALL_OFFSETS
	.align		4
        /*0020*/ 	.byte	0x04, 0x46
        /*0022*/ 	.short	(.L_12 - .L_11)


	//   ....[0]....
.L_11:
        /*0024*/ 	.word	0x00000080


	//----- nvinfo : EIATTR_EXIT_INSTR_OFFSETS
	.align		4
.L_12:
        /*0028*/ 	.byte	0x04, 0x1c
        /*002a*/ 	.short	(.L_14 - .L_13)


	//   ....[0]....
.L_13:
        /*002c*/ 	.word	0x00000090


	//----- nvinfo : EIATTR_SW_WAR
	.align		4
.L_14:
        /*0030*/ 	.byte	0x04, 0x36
        /*0032*/ 	.short	(.L_16 - .L_15)
.L_15:
        /*0034*/ 	.word	0x00000008
.L_16:


//--------------------- .nv.callgraph             --------------------------
	.section	.nv.callgraph,"",@"SHT_CUDA_CALLGRAPH"
	.align	4
	.sectionentsize	8
	.align		4
        /*0000*/ 	.word	0x00000000
	.align		4
        /*0004*/ 	.word	0xffffffff
	.align		4
        /*0008*/ 	.word	index@(_Z10testKernelv)
	.align		4
        /*000c*/ 	.word	index@(vprintf)
	.align		4
        /*0010*/ 	.word	0x00000000
	.align		4
        /*0014*/ 	.word	0xfffffffe
	.align		4
        /*0018*/ 	.word	0x00000000
	.align		4
        /*001c*/ 	.word	0xfffffffd
	.align		4
        /*0020*/ 	.word	0x00000000
	.align		4
        /*0024*/ 	.word	0xfffffffc


//--------------------- .nv.constant4             --------------------------
	.section	.nv.constant4,"a",@progbits
	.align	8
	.align		8
.nv.constant4:
        /*0000*/ 	.dword	vprintf
	.align		8
        /*0008*/ 	.dword	$str


//--------------------- .text._Z10testKernelv     --------------------------
	.section	.text._Z10testKernelv,"ax",@progbits
	.align	128
        .global         _Z10testKernelv
        .type           _Z10testKernelv,@function
        .size           _Z10testKernelv,(.L_x_2 - _Z10testKernelv)
        .other          _Z10testKernelv,@"STO_CUDA_ENTRY STV_DEFAULT"
_Z10testKernelv:
.text._Z10testKernelv:
[----:B------:R-:W0:Y:S01]  /*0000*/  LDC R1, c[0x0][0x37c] ;  /* 0x0000df00ff017b82 */ /* 0x000e220000000800 */
[----:B------:R-:W-:Y:S01]  /*0010*/  MOV R0, 0x0 ;  /* 0x0000000000007802 */ /* 0x000fe20000000f00 */
[----:B------:R-:W1:Y:S01]  /*0020*/  LDCU.64 UR4, c[0x4][0x8] ;  /* 0x01000100ff0477ac */ /* 0x000e620008000a00 */
[----:B------:R-:W-:-:S05]  /*0030*/  CS2R R6, SRZ ;  /* 0x0000000000067805 */ /* 0x000fca000001ff00 */
[----:B------:R2:W3:Y:S01]  /*0040*/  LDC.64 R2, c[0x4][R0] ;  /* 0x0100000000027b82 */ /* 0x0004e20000000a00 */
[----:B-1----:R-:W-:Y:S02]  /*0050*/  IMAD.U32 R4, RZ, RZ, UR4 ;  /* 0x00000004ff047e24 */ /* 0x002fe4000f8e00ff */
[----:B--2---:R-:W-:-:S07]  /*0060*/  IMAD.U32 R5, RZ, RZ, UR5 ;  /* 0x00000005ff057e24 */ /* 0x004fce000f8e00ff */
[----:B------:R-:W-:-:S07]  /*0070*/  LEPC R20, `(.L_x_0) ;  /* 0x000000001014794e */ /* 0x000fce0000000000 */
[----:B0--3--:R-:W-:Y:S05]  /*0080*/  CALL.ABS.NOINC R2 ;  /* 0x0000000002007343 */ /* 0x009fea0003c00000 */
.L_x_0:
[----:B------:R-:W-:Y:S05]  /*0090*/  EXIT ;  /* 0x000000000000794d */ /* 0x000fea0003800000 */
.L_x_1:
[----:B------:R-:W-:-:S00]  /*00a0*/  BRA `(.L_x_1) ;  /* 0xfffffffc00fc7947 */ /* 0x000fc0000383ffff */
[----:B------:R-:W-:-:S00]  /*00b0*/  NOP ;  /* 0x0000000000007918 */ /* 0x000fc00000000000 */
        /* <DEDUP_REMOVED lines=12> */
.L_x_2:


//--------------------- .nv.global.init           --------------------------
	.section	.nv.global.init,"aw",@progbits
.nv.global.init:
	.type		$str,@object
	.size		$str,(.L_0 - $str)
$str:
        /*0000*/ 	.byte	0x48, 0x65, 0x6c, 0x6c, 0x6f, 0x20, 0x66, 0x72, 0x6f, 0x6d, 0x20, 0x6b, 0x65, 0x72, 0x6e, 0x65
        /*0010*/ 	.byte	0x6c, 0x0a, 0x00
.L_0:


//--------------------- .nv.shared.reserved.0     --------------------------
	.section	.nv.shared.reserved.0,"aw",@nobits
	.weak		__nv_reservedSMEM_offset_0_alias
	.size		__nv_reservedSMEM_offset_0_alias, 0, 64
	.other		__nv_reservedSMEM_offset_0_alias,@"STO_CUDA_RESERVED_SHARED STV_DEFAULT"
__nv_reservedSMEM_offset_0_alias:
	.zero		0
	.zero		64


//--------------------- .nv.constant0._Z10testKernelv --------------------------
	.section	.nv.constant0._Z10testKernelv,"a",@progbits
	.sectionflags	@""
	.align	4
.nv.constant0._Z10testKernelv:
	.zero		896


//--------------------- SYMBOLS --------------------------

	.type		.nv.reservedSmem.offset0,@object
	.size		.nv.reservedSmem.offset0,0x4
	.type		vprintf,@function
